//
// Generated by NVIDIA NVVM Compiler
//
// Compiler Build ID: CL-36424714
// Cuda compilation tools, release 13.0, V13.0.88
// Based on NVVM 20.0.0
//

.version 9.0
.target sm_100
.address_size 64

	// .globl	_Z5saxpyPfS_f

.visible .entry _Z5saxpyPfS_f(
	.param .u64 .ptr .align 1 _Z5saxpyPfS_f_param_0,
	.param .u64 .ptr .align 1 _Z5saxpyPfS_f_param_1,
	.param .f32 _Z5saxpyPfS_f_param_2
)
{
	.reg .b32 	%r<5>;
	.reg .b32 	%f<5>;
	.reg .b64 	%rd<8>;

	ld.param.u64 	%rd1, [_Z5saxpyPfS_f_param_0];
	ld.param.u64 	%rd2, [_Z5saxpyPfS_f_param_1];
	ld.param.f32 	%f1, [_Z5saxpyPfS_f_param_2];
	cvta.to.global.u64 	%rd3, %rd1;
	cvta.to.global.u64 	%rd4, %rd2;
	mov.u32 	%r1, %tid.x;
	mov.u32 	%r2, %ctaid.x;
	mov.u32 	%r3, %ntid.x;
	mad.lo.s32 	%r4, %r2, %r3, %r1;
	mul.wide.s32 	%rd5, %r4, 4;
	add.s64 	%rd6, %rd4, %rd5;
	ld.global.f32 	%f2, [%rd6];
	add.s64 	%rd7, %rd3, %rd5;
	ld.global.f32 	%f3, [%rd7];
	fma.rn.f32 	%f4, %f1, %f3, %f2;
	st.global.f32 	[%rd6], %f4;
	ret;

}


// ===== COMPILED SASS (sm_100) =====

	.target	sm_100

	.elftype	@"ET_EXEC"


//--------------------- .note.nv.tkinfo           --------------------------
	.section	.note.nv.tkinfo,"",@"SHT_NOTE"
	.sectionflags	@"SHF_NOTE_NV_TKINFO"
	.tkinfo
        /*0018*/ 	.word	0x00000002
        /*0030*/ 	.string	""
        /*0030*/ 	.string	"ptxas"
        /*0030*/ 	.string	"Cuda compilation tools, release 13.0, V13.0.88"
        /*0030*/ 	.string	"Build cuda_13.0.r13.0/compiler.36424714_0"
        /*0030*/ 	.string	"-arch sm_100 -m 64 "



//--------------------- .note.nv.cuinfo           --------------------------
	.section	.note.nv.cuinfo,"",@"SHT_NOTE"
	.sectionflags	@"SHF_NOTE_NV_CUINFO"
        /*0018*/ 	.short	0x0002
        /*001a*/ 	.short	0x0064
        /*001c*/ 	.short	0x0082
	.zero		2


//--------------------- .nv.info                  --------------------------
	.section	.nv.info,"",@"SHT_CUDA_INFO"
	.align	4


	//----- nvinfo : EIATTR_REGCOUNT
	.align		4
        /*0000*/ 	.byte	0x04, 0x2f
        /*0002*/ 	.short	(.L_1 - .L_0)
	.align		4
.L_0:
        /*0004*/ 	.word	index@(_Z5saxpyPfS_f)
        /*0008*/ 	.word	0x0000000a


	//----- nvinfo : EIATTR_FRAME_SIZE
	.align		4
.L_1:
        /*000c*/ 	.byte	0x04, 0x11
        /*000e*/ 	.short	(.L_3 - .L_2)
	.align		4
.L_2:
        /*0010*/ 	.word	index@(_Z5saxpyPfS_f)
        /*0014*/ 	.word	0x00000000


	//----- nvinfo : EIATTR_MIN_STACK_SIZE
	.align		4
.L_3:
        /*0018*/ 	.byte	0x04, 0x12
        /*001a*/ 	.short	(.L_5 - .L_4)
	.align		4
.L_4:
        /*001c*/ 	.word	index@(_Z5saxpyPfS_f)
        /*0020*/ 	.word	0x00000000
.L_5:


//--------------------- .nv.compat                --------------------------
	.section	.nv.compat,"",@"SHT_CUDA_COMPAT_INFO"
	.align	4
        /*0000*/ 	.byte	0x02, 0x09, 0x00, 0x00, 0x02, 0x02, 0x01, 0x00, 0x02, 0x05, 0x05, 0x00, 0x03, 0x07, 0x01, 0x01
        /*0010*/ 	.byte	0x02, 0x03, 0x00, 0x00, 0x02, 0x06, 0x01, 0x00, 0x04, 0x0b, 0x08, 0x00, 0x09, 0x00, 0x00, 0x00
        /*0020*/ 	.byte	0x00, 0x00, 0x00, 0x00


//--------------------- .nv.info._Z5saxpyPfS_f    --------------------------
	.section	.nv.info._Z5saxpyPfS_f,"",@"SHT_CUDA_INFO"
	.sectionflags	@""
	.align	4


	//----- nvinfo : EIATTR_CUDA_API_VERSION
	.align		4
        /*0000*/ 	.byte	0x04, 0x37
        /*0002*/ 	.short	(.L_7 - .L_6)
.L_6:
        /*0004*/ 	.word	0x00000082


	//----- nvinfo : EIATTR_KPARAM_INFO
	.align		4
.L_7:
        /*0008*/ 	.byte	0x04, 0x17
        /*000a*/ 	.short	(.L_9 - .L_8)
.L_8:
        /*000c*/ 	.word	0x00000000
        /*0010*/ 	.short	0x0002
        /*0012*/ 	.short	0x0010
        /*0014*/ 	.byte	0x00, 0xf0, 0x11, 0x00


	//----- nvinfo : EIATTR_KPARAM_INFO
	.align		4
.L_9:
        /*0018*/ 	.byte	0x04, 0x17
        /*001a*/ 	.short	(.L_11 - .L_10)
.L_10:
        /*001c*/ 	.word	0x00000000
        /*0020*/ 	.short	0x0001
        /*0022*/ 	.short	0x0008
        /*0024*/ 	.byte	0x00, 0xf5, 0x21, 0x00


	//----- nvinfo : EIATTR_KPARAM_INFO
	.align		4
.L_11:
        /*0028*/ 	.byte	0x04, 0x17
        /*002a*/ 	.short	(.L_13 - .L_12)
.L_12:
        /*002c*/ 	.word	0x00000000
        /*0030*/ 	.short	0x0000
        /*0032*/ 	.short	0x0000
        /*0034*/ 	.byte	0x00, 0xf5, 0x21, 0x00


	//----- nvinfo : EIATTR_SPARSE_MMA_MASK
	.align		4
.L_13:
        /*0038*/ 	.byte	0x03, 0x50
        /*003a*/ 	.short	0x0000


	//----- nvinfo : EIATTR_MAXREG_COUNT
	.align		4
        /*003c*/ 	.byte	0x03, 0x1b
        /*003e*/ 	.short	0x00ff


	//----- nvinfo : EIATTR_MERCURY_ISA_VERSION
	.align		4
        /*0040*/ 	.byte	0x03, 0x5f
        /*0042*/ 	.short	0x0101


	//----- nvinfo : EIATTR_VRC_CTA_INIT_COUNT
	.align		4
        /*0044*/ 	.byte	0x02, 0x4a
	.zero		1
	.zero		1


	//----- nvinfo : EIATTR_EXIT_INSTR_OFFSETS
	.align		4
        /*0048*/ 	.byte	0x04, 0x1c
        /*004a*/ 	.short	(.L_15 - .L_14)


	//   ....[0]....
.L_14:
        /*004c*/ 	.word	0x000000f0


	//----- nvinfo : EIATTR_CBANK_PARAM_SIZE
	.align		4
.L_15:
        /*0050*/ 	.byte	0x03, 0x19
        /*0052*/ 	.short	0x0014


	//----- nvinfo : EIATTR_PARAM_CBANK
	.align		4
        /*0054*/ 	.byte	0x04, 0x0a
        /*0056*/ 	.short	(.L_17 - .L_16)
	.align		4
.L_16:
        /*0058*/ 	.word	index@(.nv.constant0._Z5saxpyPfS_f)
        /*005c*/ 	.short	0x0380
        /*005e*/ 	.short	0x0014


	//----- nvinfo : EIATTR_SW_WAR
	.align		4
.L_17:
        /*0060*/ 	.byte	0x04, 0x36
        /*0062*/ 	.short	(.L_19 - .L_18)
.L_18:
        /*0064*/ 	.word	0x00000008
.L_19:


//--------------------- .nv.callgraph             --------------------------
	.section	.nv.callgraph,"",@"SHT_CUDA_CALLGRAPH"
	.align	4
	.sectionentsize	8
	.align		4
        /*0000*/ 	.word	0x00000000
	.align		4
        /*0004*/ 	.word	0xffffffff
	.align		4
        /*0008*/ 	.word	0x00000000
	.align		4
        /*000c*/ 	.word	0xfffffffe
	.align		4
        /*0010*/ 	.word	0x00000000
	.align		4
        /*0014*/ 	.word	0xfffffffd
	.align		4
        /*0018*/ 	.word	0x00000000
	.align		4
        /*001c*/ 	.word	0xfffffffc


//--------------------- .text._Z5saxpyPfS_f       --------------------------
	.section	.text._Z5saxpyPfS_f,"ax",@progbits
	.align	128
        .global         _Z5saxpyPfS_f
        .type           _Z5saxpyPfS_f,@function
        .size           _Z5saxpyPfS_f,(.L_x_1 - _Z5saxpyPfS_f)
        .other          _Z5saxpyPfS_f,@"STO_CUDA_ENTRY STV_DEFAULT"
_Z5saxpyPfS_f:
.text._Z5saxpyPfS_f:
[----:B------:R-:W-:Y:S01]  /*0000*/  LDC R1, c[0x0][0x37c] ;  /* 0x0000df00ff017b82 */ /* 0x000fe20000000800 */
[----:B------:R-:W0:Y:S07]  /*0010*/  S2R R7, SR_TID.X ;  /* 0x0000000000077919 */ /* 0x000e2e0000002100 */
[----:B------:R-:W0:Y:S01]  /*0020*/  S2UR UR6, SR_CTAID.X ;  /* 0x00000000000679c3 */ /* 0x000e220000002500 */
[----:B------:R-:W1:Y:S07]  /*0030*/  LDCU.64 UR4, c[0x0][0x358] ;  /* 0x00006b00ff0477ac */ /* 0x000e6e0008000a00 */
[----:B------:R-:W0:Y:S08]  /*0040*/  LDC R0, c[0x0][0x360] ;  /* 0x0000d800ff007b82 */ /* 0x000e300000000800 */
[----:B------:R-:W2:Y:S08]  /*0050*/  LDC.64 R4, c[0x0][0x380] ;  /* 0x0000e000ff047b82 */ /* 0x000eb00000000a00 */
[----:B------:R-:W3:Y:S01]  /*0060*/  LDC.64 R2, c[0x0][0x388] ;  /* 0x0000e200ff027b82 */ /* 0x000ee20000000a00 */
[----:B0-----:R-:W-:Y:S01]  /*0070*/  IMAD R7, R0, UR6, R7 ;  /* 0x0000000600077c24 */ /* 0x001fe2000f8e0207 */
[----:B------:R-:W0:Y:S03]  /*0080*/  LDCU UR6, c[0x0][0x390] ;  /* 0x00007200ff0677ac */ /* 0x000e260008000800 */
[----:B--2---:R-:W-:-:S06]  /*0090*/  IMAD.WIDE R4, R7, 0x4, R4 ;  /* 0x0000000407047825 */ /* 0x004fcc00078e0204 */
[----:B-1----:R-:W0:Y:S01]  /*00a0*/  LDG.E R5, desc[UR4][R4.64] ;  /* 0x0000000404057981 */ /* 0x002e22000c1e1900 */
[----:B---3--:R-:W-:-:S05]  /*00b0*/  IMAD.WIDE R2, R7, 0x4, R2 ;  /* 0x0000000407027825 */ /* 0x008fca00078e0202 */
[----:B------:R-:W0:Y:S02]  /*00c0*/  LDG.E R0, desc[UR4][R2.64] ;  /* 0x0000000402007981 */ /* 0x000e24000c1e1900 */
[----:B0-----:R-:W-:-:S05]  /*00d0*/  FFMA R7, R5, UR6, R0 ;  /* 0x0000000605077c23 */ /* 0x001fca0008000000 */
[----:B------:R-:W-:Y:S01]  /*00e0*/  STG.E desc[UR4][R2.64], R7 ;  /* 0x0000000702007986 */ /* 0x000fe2000c101904 */
[----:B------:R-:W-:Y:S05]  /*00f0*/  EXIT ;  /* 0x000000000000794d */ /* 0x000fea0003800000 */
.L_x_0:
[----:B------:R-:W-:-:S00]  /*0100*/  BRA `(.L_x_0) ;  /* 0xfffffffc00fc7947 */ /* 0x000fc0000383ffff */
[----:B------:R-:W-:-:S00]  /*0110*/  NOP ;  /* 0x0000000000007918 */ /* 0x000fc00000000000 */
        /* <DEDUP_REMOVED lines=14> */
.L_x_1:


//--------------------- .nv.shared.reserved.0     --------------------------
	.section	.nv.shared.reserved.0,"aw",@nobits
	.weak		__nv_reservedSMEM_offset_0_alias
	.size		__nv_reservedSMEM_offset_0_alias, 0, 64
	.other		__nv_reservedSMEM_offset_0_alias,@"STO_CUDA_RESERVED_SHARED STV_DEFAULT"
__nv_reservedSMEM_offset_0_alias:
	.zero		0
	.zero		64


//--------------------- .nv.constant0._Z5saxpyPfS_f --------------------------
	.section	.nv.constant0._Z5saxpyPfS_f,"a",@progbits
	.sectionflags	@""
	.align	4
.nv.constant0._Z5saxpyPfS_f:
	.zero		916


//--------------------- SYMBOLS --------------------------

	.type		.nv.reservedSmem.offset0,@object
	.size		.nv.reservedSmem.offset0,0x4
